//
// Generated by NVIDIA NVVM Compiler
//
// Compiler Build ID: CL-36424714
// Cuda compilation tools, release 13.0, V13.0.88
// Based on NVVM 20.0.0
//

.version 9.0
.target sm_100
.address_size 64

.extern .func  (.param .b32 func_retval0) vprintf
(
	.param .b64 vprintf_param_0,
	.param .b64 vprintf_param_1
)
;
.global .align 1 .b8 $str[19] = {104, 101, 108, 108, 111, 32, 102, 114, 111, 109, 32, 107, 101, 114, 110, 101, 108, 10};

.entry _Z10testkernelv()
{
	.reg .b32 	%r<3>;
	.reg .b64 	%rd<3>;

	mov.u64 	%rd1, $str;
	cvta.global.u64 	%rd2, %rd1;
	{ // callseq 0, 0
	.param .b64 param0;
	st.param.b64 	[param0], %rd2;
	.param .b64 param1;
	st.param.b64 	[param1], 0;
	.param .b32 retval0;
	call.uni (retval0), 
	vprintf, 
	(
	param0, 
	param1
	);
	ld.param.b32 	%r1, [retval0];
	} // callseq 0
	ret;

}


// ===== COMPILED SASS (sm_100) =====

	.target	sm_100

	.elftype	@"ET_EXEC"


//--------------------- .note.nv.tkinfo           --------------------------
	.section	.note.nv.tkinfo,"",@"SHT_NOTE"
	.sectionflags	@"SHF_NOTE_NV_TKINFO"
	.tkinfo
        /*0018*/ 	.word	0x00000002
        /*0030*/ 	.string	""
        /*0030*/ 	.string	"ptxas"
        /*0030*/ 	.string	"Cuda compilation tools, release 13.0, V13.0.88"
        /*0030*/ 	.string	"Build cuda_13.0.r13.0/compiler.36424714_0"
        /*0030*/ 	.string	"-arch sm_100 -m 64 "



//--------------------- .note.nv.cuinfo           --------------------------
	.section	.note.nv.cuinfo,"",@"SHT_NOTE"
	.sectionflags	@"SHF_NOTE_NV_CUINFO"
        /*0018*/ 	.short	0x0002
        /*001a*/ 	.short	0x0064
        /*001c*/ 	.short	0x0082
	.zero		2


//--------------------- .nv.info                  --------------------------
	.section	.nv.info,"",@"SHT_CUDA_INFO"
	.align	4


	//----- nvinfo : EIATTR_REGCOUNT
	.align		4
        /*0000*/ 	.byte	0x04, 0x2f
        /*0002*/ 	.short	(.L_2 - .L_1)
	.align		4
.L_1:
        /*0004*/ 	.word	index@(_Z10testkernelv)
        /*0008*/ 	.word	0x00000018


	//----- nvinfo : EIATTR_FRAME_SIZE
	.align		4
.L_2:
        /*000c*/ 	.byte	0x04, 0x11
        /*000e*/ 	.short	(.L_4 - .L_3)
	.align		4
.L_3:
        /*0010*/ 	.word	index@(_Z10testkernelv)
        /*0014*/ 	.word	0x00000000


	//----- nvinfo : EIATTR_MIN_STACK_SIZE
	.align		4
.L_4:
        /*0018*/ 	.byte	0x04, 0x12
        /*001a*/ 	.short	(.L_6 - .L_5)
	.align		4
.L_5:
        /*001c*/ 	.word	index@(_Z10testkernelv)
        /*0020*/ 	.word	0x00000000
.L_6:


//--------------------- .nv.compat                --------------------------
	.section	.nv.compat,"",@"SHT_CUDA_COMPAT_INFO"
	.align	4
        /*0000*/ 	.byte	0x02, 0x09, 0x00, 0x00, 0x02, 0x02, 0x01, 0x00, 0x02, 0x05, 0x05, 0x00, 0x03, 0x07, 0x01, 0x01
        /*0010*/ 	.byte	0x02, 0x03, 0x00, 0x00, 0x02, 0x06, 0x01, 0x00, 0x04, 0x0b, 0x08, 0x00, 0x09, 0x00, 0x00, 0x00
        /*0020*/ 	.byte	0x00, 0x00, 0x00, 0x00


//--------------------- .nv.info._Z10testkernelv  --------------------------
	.section	.nv.info._Z10testkernelv,"",@"SHT_CUDA_INFO"
	.sectionflags	@""
	.align	4


	//----- nvinfo : EIATTR_CUDA_API_VERSION
	.align		4
        /*0000*/ 	.byte	0x04, 0x37
        /*0002*/ 	.short	(.L_8 - .L_7)
.L_7:
        /*0004*/ 	.word	0x00000082


	//----- nvinfo : EIATTR_SPARSE_MMA_MASK
	.align		4
.L_8:
        /*0008*/ 	.byte	0x03, 0x50
        /*000a*/ 	.short	0x0000


	//----- nvinfo : EIATTR_MAXREG_COUNT
	.align		4
        /*000c*/ 	.byte	0x03, 0x1b
        /*000e*/ 	.short	0x00ff


	//----- nvinfo : EIATTR_EXTERNS
	.align		4
        /*0010*/ 	.byte	0x04, 0x0f
        /*0012*/ 	.short	(.L_10 - .L_9)


	//   ....[0]....
	.align		4
.L_9:
        /*0014*/ 	.word	index@(vprintf)


	//----- nvinfo : EIATTR_MERCURY_ISA_VERSION
	.align		4
.L_10:
        /*0018*/ 	.byte	0x03, 0x5f
        /*001a*/ 	.short	0x0101


	//----- nvinfo : EIATTR_VRC_CTA_INIT_COUNT
	.align		4
        /*001c*/ 	.byte	0x02, 0x4a
	.zero		1
	.zero		1


	//----- nvinfo : EIATTR_SYSCALL_OFFSETS
	.align		4
        /*0020*/ 	.byte	0x04, 0x46
        /*0022*/ 	.short	(.L_12 - .L_11)


	//   ....[0]....
.L_11:
        /*0024*/ 	.word	0x00000080


	//----- nvinfo : EIATTR_EXIT_INSTR_OFFSETS
	.align		4
.L_12:
        /*0028*/ 	.byte	0x04, 0x1c
        /*002a*/ 	.short	(.L_14 - .L_13)


	//   ....[0]....
.L_13:
        /*002c*/ 	.word	0x00000090


	//----- nvinfo : EIATTR_SW_WAR
	.align		4
.L_14:
        /*0030*/ 	.byte	0x04, 0x36
        /*0032*/ 	.short	(.L_16 - .L_15)
.L_15:
        /*0034*/ 	.word	0x00000008
.L_16:


//--------------------- .nv.callgraph             --------------------------
	.section	.nv.callgraph,"",@"SHT_CUDA_CALLGRAPH"
	.align	4
	.sectionentsize	8
	.align		4
        /*0000*/ 	.word	0x00000000
	.align		4
        /*0004*/ 	.word	0xffffffff
	.align		4
        /*0008*/ 	.word	index@(_Z10testkernelv)
	.align		4
        /*000c*/ 	.word	index@(vprintf)
	.align		4
        /*0010*/ 	.word	0x00000000
	.align		4
        /*0014*/ 	.word	0xfffffffe
	.align		4
        /*0018*/ 	.word	0x00000000
	.align		4
        /*001c*/ 	.word	0xfffffffd
	.align		4
        /*0020*/ 	.word	0x00000000
	.align		4
        /*0024*/ 	.word	0xfffffffc


//--------------------- .nv.constant4             --------------------------
	.section	.nv.constant4,"a",@progbits
	.align	8
	.align		8
.nv.constant4:
        /*0000*/ 	.dword	vprintf
	.align		8
        /*0008*/ 	.dword	$str


//--------------------- .text._Z10testkernelv     --------------------------
	.section	.text._Z10testkernelv,"ax",@progbits
	.align	128
.text._Z10testkernelv:
        .type           _Z10testkernelv,@function
        .size           _Z10testkernelv,(.L_x_2 - _Z10testkernelv)
        .other          _Z10testkernelv,@"STO_CUDA_ENTRY STV_DEFAULT"
_Z10testkernelv:
[----:B------:R-:W0:Y:S01]  /*0000*/  LDC R1, c[0x0][0x37c] ;  /* 0x0000df00ff017b82 */ /* 0x000e220000000800 */
[----:B------:R-:W-:Y:S01]  /*0010*/  MOV R0, 0x0 ;  /* 0x0000000000007802 */ /* 0x000fe20000000f00 */
[----:B------:R-:W1:Y:S01]  /*0020*/  LDCU.64 UR4, c[0x4][0x8] ;  /* 0x01000100ff0477ac */ /* 0x000e620008000a00 */
[----:B------:R-:W-:-:S05]  /*0030*/  CS2R R6, SRZ ;  /* 0x0000000000067805 */ /* 0x000fca000001ff00 */
[----:B------:R2:W3:Y:S01]  /*0040*/  LDC.64 R2, c[0x4][R0] ;  /* 0x0100000000027b82 */ /* 0x0004e20000000a00 */
[----:B-1----:R-:W-:Y:S02]  /*0050*/  IMAD.U32 R4, RZ, RZ, UR4 ;  /* 0x00000004ff047e24 */ /* 0x002fe4000f8e00ff */
[----:B--2---:R-:W-:-:S07]  /*0060*/  IMAD.U32 R5, RZ, RZ, UR5 ;  /* 0x00000005ff057e24 */ /* 0x004fce000f8e00ff */
[----:B------:R-:W-:-:S07]  /*0070*/  LEPC R20, `(.L_x_0) ;  /* 0x000000001014794e */ /* 0x000fce0000000000 */
[----:B0--3--:R-:W-:Y:S05]  /*0080*/  CALL.ABS.NOINC R2 ;  /* 0x0000000002007343 */ /* 0x009fea0003c00000 */
.L_x_0:
[----:B------:R-:W-:Y:S05]  /*0090*/  EXIT ;  /* 0x000000000000794d */ /* 0x000fea0003800000 */
.L_x_1:
[----:B------:R-:W-:-:S00]  /*00a0*/  BRA `(.L_x_1) ;  /* 0xfffffffc00fc7947 */ /* 0x000fc0000383ffff */
[----:B------:R-:W-:-:S00]  /*00b0*/  NOP ;  /* 0x0000000000007918 */ /* 0x000fc00000000000 */
        /* <DEDUP_REMOVED lines=12> */
.L_x_2:


//--------------------- .nv.global.init           --------------------------
	.section	.nv.global.init,"aw",@progbits
.nv.global.init:
	.type		$str,@object
	.size		$str,(.L_0 - $str)
$str:
        /*0000*/ 	.byte	0x68, 0x65, 0x6c, 0x6c, 0x6f, 0x20, 0x66, 0x72, 0x6f, 0x6d, 0x20, 0x6b, 0x65, 0x72, 0x6e, 0x65
        /*0010*/ 	.byte	0x6c, 0x0a, 0x00
.L_0:


//--------------------- .nv.shared.reserved.0     --------------------------
	.section	.nv.shared.reserved.0,"aw",@nobits
	.weak		__nv_reservedSMEM_offset_0_alias
	.size		__nv_reservedSMEM_offset_0_alias, 0, 64
	.other		__nv_reservedSMEM_offset_0_alias,@"STO_CUDA_RESERVED_SHARED STV_DEFAULT"
__nv_reservedSMEM_offset_0_alias:
	.zero		0
	.zero		64


//--------------------- .nv.constant0._Z10testkernelv --------------------------
	.section	.nv.constant0._Z10testkernelv,"a",@progbits
	.sectionflags	@""
	.align	4
.nv.constant0._Z10testkernelv:
	.zero		896


//--------------------- SYMBOLS --------------------------

	.type		.nv.reservedSmem.offset0,@object
	.size		.nv.reservedSmem.offset0,0x4
	.type		vprintf,@function
